//
// Generated by NVIDIA NVVM Compiler
//
// Compiler Build ID: CL-36424714
// Cuda compilation tools, release 13.0, V13.0.88
// Based on NVVM 20.0.0
//

.version 9.0
.target sm_100
.address_size 64

	// .globl	_Z16setRowReadColumnPi
// _ZZ16setRowReadColumnPiE4tile has been demoted
// _ZZ16setColumnReadRowPiE4tile has been demoted
// _ZZ13setRowReadRowPiE4tile has been demoted

.visible .entry _Z16setRowReadColumnPi(
	.param .u64 .ptr .align 1 _Z16setRowReadColumnPi_param_0
)
{
	.reg .b32 	%r<15>;
	.reg .b64 	%rd<5>;
	// demoted variable
	.shared .align 4 .b8 _ZZ16setRowReadColumnPiE4tile[4096];
	ld.param.u64 	%rd1, [_Z16setRowReadColumnPi_param_0];
	cvta.to.global.u64 	%rd2, %rd1;
	mov.u32 	%r1, %tid.x;
	mov.u32 	%r2, %tid.y;
	mov.u32 	%r3, %ntid.x;
	mad.lo.s32 	%r4, %r2, %r3, %r1;
	shl.b32 	%r5, %r2, 7;
	mov.u32 	%r6, _ZZ16setRowReadColumnPiE4tile;
	add.s32 	%r7, %r6, %r5;
	shl.b32 	%r8, %r1, 2;
	add.s32 	%r9, %r7, %r8;
	st.shared.u32 	[%r9], %r4;
	bar.sync 	0;
	shl.b32 	%r10, %r1, 7;
	add.s32 	%r11, %r6, %r10;
	shl.b32 	%r12, %r2, 2;
	add.s32 	%r13, %r11, %r12;
	ld.shared.u32 	%r14, [%r13];
	mul.wide.u32 	%rd3, %r4, 4;
	add.s64 	%rd4, %rd2, %rd3;
	st.global.u32 	[%rd4], %r14;
	ret;

}
	// .globl	_Z16setColumnReadRowPi
.visible .entry _Z16setColumnReadRowPi(
	.param .u64 .ptr .align 1 _Z16setColumnReadRowPi_param_0
)
{
	.reg .b32 	%r<15>;
	.reg .b64 	%rd<5>;
	// demoted variable
	.shared .align 4 .b8 _ZZ16setColumnReadRowPiE4tile[4096];
	ld.param.u64 	%rd1, [_Z16setColumnReadRowPi_param_0];
	cvta.to.global.u64 	%rd2, %rd1;
	mov.u32 	%r1, %tid.x;
	mov.u32 	%r2, %tid.y;
	mov.u32 	%r3, %ntid.x;
	mad.lo.s32 	%r4, %r2, %r3, %r1;
	shl.b32 	%r5, %r1, 7;
	mov.u32 	%r6, _ZZ16setColumnReadRowPiE4tile;
	add.s32 	%r7, %r6, %r5;
	shl.b32 	%r8, %r2, 2;
	add.s32 	%r9, %r7, %r8;
	st.shared.u32 	[%r9], %r4;
	bar.sync 	0;
	shl.b32 	%r10, %r2, 7;
	add.s32 	%r11, %r6, %r10;
	shl.b32 	%r12, %r1, 2;
	add.s32 	%r13, %r11, %r12;
	ld.shared.u32 	%r14, [%r13];
	mul.wide.u32 	%rd3, %r4, 4;
	add.s64 	%rd4, %rd2, %rd3;
	st.global.u32 	[%rd4], %r14;
	ret;

}
	// .globl	_Z13setRowReadRowPi
.visible .entry _Z13setRowReadRowPi(
	.param .u64 .ptr .align 1 _Z13setRowReadRowPi_param_0
)
{
	.reg .b32 	%r<11>;
	.reg .b64 	%rd<5>;
	// demoted variable
	.shared .align 4 .b8 _ZZ13setRowReadRowPiE4tile[4096];
	ld.param.u64 	%rd1, [_Z13setRowReadRowPi_param_0];
	cvta.to.global.u64 	%rd2, %rd1;
	mov.u32 	%r1, %tid.x;
	mov.u32 	%r2, %tid.y;
	mov.u32 	%r3, %ntid.x;
	mad.lo.s32 	%r4, %r2, %r3, %r1;
	shl.b32 	%r5, %r2, 7;
	mov.u32 	%r6, _ZZ13setRowReadRowPiE4tile;
	add.s32 	%r7, %r6, %r5;
	shl.b32 	%r8, %r1, 2;
	add.s32 	%r9, %r7, %r8;
	st.shared.u32 	[%r9], %r4;
	bar.sync 	0;
	ld.shared.u32 	%r10, [%r9];
	mul.wide.u32 	%rd3, %r4, 4;
	add.s64 	%rd4, %rd2, %rd3;
	st.global.u32 	[%rd4], %r10;
	ret;

}


// ===== COMPILED SASS (sm_100) =====

	.target	sm_100

	.elftype	@"ET_EXEC"


//--------------------- .note.nv.tkinfo           --------------------------
	.section	.note.nv.tkinfo,"",@"SHT_NOTE"
	.sectionflags	@"SHF_NOTE_NV_TKINFO"
	.tkinfo
        /*0018*/ 	.word	0x00000002
        /*0030*/ 	.string	""
        /*0030*/ 	.string	"ptxas"
        /*0030*/ 	.string	"Cuda compilation tools, release 13.0, V13.0.88"
        /*0030*/ 	.string	"Build cuda_13.0.r13.0/compiler.36424714_0"
        /*0030*/ 	.string	"-arch sm_100 -m 64 "



//--------------------- .note.nv.cuinfo           --------------------------
	.section	.note.nv.cuinfo,"",@"SHT_NOTE"
	.sectionflags	@"SHF_NOTE_NV_CUINFO"
        /*0018*/ 	.short	0x0002
        /*001a*/ 	.short	0x0064
        /*001c*/ 	.short	0x0082
	.zero		2


//--------------------- .nv.info                  --------------------------
	.section	.nv.info,"",@"SHT_CUDA_INFO"
	.align	4


	//----- nvinfo : EIATTR_REGCOUNT
	.align		4
        /*0000*/ 	.byte	0x04, 0x2f
        /*0002*/ 	.short	(.L_1 - .L_0)
	.align		4
.L_0:
        /*0004*/ 	.word	index@(_Z16setRowReadColumnPi)
        /*0008*/ 	.word	0x0000000a


	//----- nvinfo : EIATTR_FRAME_SIZE
	.align		4
.L_1:
        /*000c*/ 	.byte	0x04, 0x11
        /*000e*/ 	.short	(.L_3 - .L_2)
	.align		4
.L_2:
        /*0010*/ 	.word	index@(_Z16setRowReadColumnPi)
        /*0014*/ 	.word	0x00000000


	//----- nvinfo : EIATTR_REGCOUNT
	.align		4
.L_3:
        /*0018*/ 	.byte	0x04, 0x2f
        /*001a*/ 	.short	(.L_5 - .L_4)
	.align		4
.L_4:
        /*001c*/ 	.word	index@(_Z16setColumnReadRowPi)
        /*0020*/ 	.word	0x0000000a


	//----- nvinfo : EIATTR_FRAME_SIZE
	.align		4
.L_5:
        /*0024*/ 	.byte	0x04, 0x11
        /*0026*/ 	.short	(.L_7 - .L_6)
	.align		4
.L_6:
        /*0028*/ 	.word	index@(_Z16setColumnReadRowPi)
        /*002c*/ 	.word	0x00000000


	//----- nvinfo : EIATTR_REGCOUNT
	.align		4
.L_7:
        /*0030*/ 	.byte	0x04, 0x2f
        /*0032*/ 	.short	(.L_9 - .L_8)
	.align		4
.L_8:
        /*0034*/ 	.word	index@(_Z13setRowReadRowPi)
        /*0038*/ 	.word	0x0000000a


	//----- nvinfo : EIATTR_FRAME_SIZE
	.align		4
.L_9:
        /*003c*/ 	.byte	0x04, 0x11
        /*003e*/ 	.short	(.L_11 - .L_10)
	.align		4
.L_10:
        /*0040*/ 	.word	index@(_Z13setRowReadRowPi)
        /*0044*/ 	.word	0x00000000


	//----- nvinfo : EIATTR_MIN_STACK_SIZE
	.align		4
.L_11:
        /*0048*/ 	.byte	0x04, 0x12
        /*004a*/ 	.short	(.L_13 - .L_12)
	.align		4
.L_12:
        /*004c*/ 	.word	index@(_Z13setRowReadRowPi)
        /*0050*/ 	.word	0x00000000


	//----- nvinfo : EIATTR_MIN_STACK_SIZE
	.align		4
.L_13:
        /*0054*/ 	.byte	0x04, 0x12
        /*0056*/ 	.short	(.L_15 - .L_14)
	.align		4
.L_14:
        /*0058*/ 	.word	index@(_Z16setColumnReadRowPi)
        /*005c*/ 	.word	0x00000000


	//----- nvinfo : EIATTR_MIN_STACK_SIZE
	.align		4
.L_15:
        /*0060*/ 	.byte	0x04, 0x12
        /*0062*/ 	.short	(.L_17 - .L_16)
	.align		4
.L_16:
        /*0064*/ 	.word	index@(_Z16setRowReadColumnPi)
        /*0068*/ 	.word	0x00000000
.L_17:


//--------------------- .nv.compat                --------------------------
	.section	.nv.compat,"",@"SHT_CUDA_COMPAT_INFO"
	.align	4
        /*0000*/ 	.byte	0x02, 0x09, 0x00, 0x00, 0x02, 0x02, 0x01, 0x00, 0x02, 0x05, 0x05, 0x00, 0x03, 0x07, 0x01, 0x01
        /*0010*/ 	.byte	0x02, 0x03, 0x00, 0x00, 0x02, 0x06, 0x01, 0x00, 0x04, 0x0b, 0x08, 0x00, 0x09, 0x00, 0x00, 0x00
        /*0020*/ 	.byte	0x00, 0x00, 0x00, 0x00


//--------------------- .nv.info._Z13setRowReadRowPi --------------------------
	.section	.nv.info._Z13setRowReadRowPi,"",@"SHT_CUDA_INFO"
	.sectionflags	@""
	.align	4


	//----- nvinfo : EIATTR_CUDA_API_VERSION
	.align		4
        /*0000*/ 	.byte	0x04, 0x37
        /*0002*/ 	.short	(.L_19 - .L_18)
.L_18:
        /*0004*/ 	.word	0x00000082


	//----- nvinfo : EIATTR_KPARAM_INFO
	.align		4
.L_19:
        /*0008*/ 	.byte	0x04, 0x17
        /*000a*/ 	.short	(.L_21 - .L_20)
.L_20:
        /*000c*/ 	.word	0x00000000
        /*0010*/ 	.short	0x0000
        /*0012*/ 	.short	0x0000
        /*0014*/ 	.byte	0x00, 0xf5, 0x21, 0x00


	//----- nvinfo : EIATTR_SPARSE_MMA_MASK
	.align		4
.L_21:
        /*0018*/ 	.byte	0x03, 0x50
        /*001a*/ 	.short	0x0000


	//----- nvinfo : EIATTR_MAXREG_COUNT
	.align		4
        /*001c*/ 	.byte	0x03, 0x1b
        /*001e*/ 	.short	0x00ff


	//----- nvinfo : EIATTR_NUM_BARRIERS
	.align		4
        /*0020*/ 	.byte	0x02, 0x4c
        /*0022*/ 	.byte	0x01
	.zero		1


	//----- nvinfo : EIATTR_MERCURY_ISA_VERSION
	.align		4
        /*0024*/ 	.byte	0x03, 0x5f
        /*0026*/ 	.short	0x0101


	//----- nvinfo : EIATTR_VRC_CTA_INIT_COUNT
	.align		4
        /*0028*/ 	.byte	0x02, 0x4a
	.zero		1
	.zero		1


	//----- nvinfo : EIATTR_EXIT_INSTR_OFFSETS
	.align		4
        /*002c*/ 	.byte	0x04, 0x1c
        /*002e*/ 	.short	(.L_23 - .L_22)


	//   ....[0]....
.L_22:
        /*0030*/ 	.word	0x00000110


	//----- nvinfo : EIATTR_CBANK_PARAM_SIZE
	.align		4
.L_23:
        /*0034*/ 	.byte	0x03, 0x19
        /*0036*/ 	.short	0x0008


	//----- nvinfo : EIATTR_PARAM_CBANK
	.align		4
        /*0038*/ 	.byte	0x04, 0x0a
        /*003a*/ 	.short	(.L_25 - .L_24)
	.align		4
.L_24:
        /*003c*/ 	.word	index@(.nv.constant0._Z13setRowReadRowPi)
        /*0040*/ 	.short	0x0380
        /*0042*/ 	.short	0x0008


	//----- nvinfo : EIATTR_SW_WAR
	.align		4
.L_25:
        /*0044*/ 	.byte	0x04, 0x36
        /*0046*/ 	.short	(.L_27 - .L_26)
.L_26:
        /*0048*/ 	.word	0x00000008
.L_27:


//--------------------- .nv.info._Z16setColumnReadRowPi --------------------------
	.section	.nv.info._Z16setColumnReadRowPi,"",@"SHT_CUDA_INFO"
	.sectionflags	@""
	.align	4


	//----- nvinfo : EIATTR_CUDA_API_VERSION
	.align		4
        /*0000*/ 	.byte	0x04, 0x37
        /*0002*/ 	.short	(.L_29 - .L_28)
.L_28:
        /*0004*/ 	.word	0x00000082


	//----- nvinfo : EIATTR_KPARAM_INFO
	.align		4
.L_29:
        /*0008*/ 	.byte	0x04, 0x17
        /*000a*/ 	.short	(.L_31 - .L_30)
.L_30:
        /*000c*/ 	.word	0x00000000
        /*0010*/ 	.short	0x0000
        /*0012*/ 	.short	0x0000
        /*0014*/ 	.byte	0x00, 0xf5, 0x21, 0x00


	//----- nvinfo : EIATTR_SPARSE_MMA_MASK
	.align		4
.L_31:
        /*0018*/ 	.byte	0x03, 0x50
        /*001a*/ 	.short	0x0000


	//----- nvinfo : EIATTR_MAXREG_COUNT
	.align		4
        /*001c*/ 	.byte	0x03, 0x1b
        /*001e*/ 	.short	0x00ff


	//----- nvinfo : EIATTR_NUM_BARRIERS
	.align		4
        /*0020*/ 	.byte	0x02, 0x4c
        /*0022*/ 	.byte	0x01
	.zero		1


	//----- nvinfo : EIATTR_MERCURY_ISA_VERSION
	.align		4
        /*0024*/ 	.byte	0x03, 0x5f
        /*0026*/ 	.short	0x0101


	//----- nvinfo : EIATTR_VRC_CTA_INIT_COUNT
	.align		4
        /*0028*/ 	.byte	0x02, 0x4a
	.zero		1
	.zero		1


	//----- nvinfo : EIATTR_EXIT_INSTR_OFFSETS
	.align		4
        /*002c*/ 	.byte	0x04, 0x1c
        /*002e*/ 	.short	(.L_33 - .L_32)


	//   ....[0]....
.L_32:
        /*0030*/ 	.word	0x00000130


	//----- nvinfo : EIATTR_CBANK_PARAM_SIZE
	.align		4
.L_33:
        /*0034*/ 	.byte	0x03, 0x19
        /*0036*/ 	.short	0x0008


	//----- nvinfo : EIATTR_PARAM_CBANK
	.align		4
        /*0038*/ 	.byte	0x04, 0x0a
        /*003a*/ 	.short	(.L_35 - .L_34)
	.align		4
.L_34:
        /*003c*/ 	.word	index@(.nv.constant0._Z16setColumnReadRowPi)
        /*0040*/ 	.short	0x0380
        /*0042*/ 	.short	0x0008


	//----- nvinfo : EIATTR_SW_WAR
	.align		4
.L_35:
        /*0044*/ 	.byte	0x04, 0x36
        /*0046*/ 	.short	(.L_37 - .L_36)
.L_36:
        /*0048*/ 	.word	0x00000008
.L_37:


//--------------------- .nv.info._Z16setRowReadColumnPi --------------------------
	.section	.nv.info._Z16setRowReadColumnPi,"",@"SHT_CUDA_INFO"
	.sectionflags	@""
	.align	4


	//----- nvinfo : EIATTR_CUDA_API_VERSION
	.align		4
        /*0000*/ 	.byte	0x04, 0x37
        /*0002*/ 	.short	(.L_39 - .L_38)
.L_38:
        /*0004*/ 	.word	0x00000082


	//----- nvinfo : EIATTR_KPARAM_INFO
	.align		4
.L_39:
        /*0008*/ 	.byte	0x04, 0x17
        /*000a*/ 	.short	(.L_41 - .L_40)
.L_40:
        /*000c*/ 	.word	0x00000000
        /*0010*/ 	.short	0x0000
        /*0012*/ 	.short	0x0000
        /*0014*/ 	.byte	0x00, 0xf5, 0x21, 0x00


	//----- nvinfo : EIATTR_SPARSE_MMA_MASK
	.align		4
.L_41:
        /*0018*/ 	.byte	0x03, 0x50
        /*001a*/ 	.short	0x0000


	//----- nvinfo : EIATTR_MAXREG_COUNT
	.align		4
        /*001c*/ 	.byte	0x03, 0x1b
        /*001e*/ 	.short	0x00ff


	//----- nvinfo : EIATTR_NUM_BARRIERS
	.align		4
        /*0020*/ 	.byte	0x02, 0x4c
        /*0022*/ 	.byte	0x01
	.zero		1


	//----- nvinfo : EIATTR_MERCURY_ISA_VERSION
	.align		4
        /*0024*/ 	.byte	0x03, 0x5f
        /*0026*/ 	.short	0x0101


	//----- nvinfo : EIATTR_VRC_CTA_INIT_COUNT
	.align		4
        /*0028*/ 	.byte	0x02, 0x4a
	.zero		1
	.zero		1


	//----- nvinfo : EIATTR_EXIT_INSTR_OFFSETS
	.align		4
        /*002c*/ 	.byte	0x04, 0x1c
        /*002e*/ 	.short	(.L_43 - .L_42)


	//   ....[0]....
.L_42:
        /*0030*/ 	.word	0x00000130


	//----- nvinfo : EIATTR_CBANK_PARAM_SIZE
	.align		4
.L_43:
        /*0034*/ 	.byte	0x03, 0x19
        /*0036*/ 	.short	0x0008


	//----- nvinfo : EIATTR_PARAM_CBANK
	.align		4
        /*0038*/ 	.byte	0x04, 0x0a
        /*003a*/ 	.short	(.L_45 - .L_44)
	.align		4
.L_44:
        /*003c*/ 	.word	index@(.nv.constant0._Z16setRowReadColumnPi)
        /*0040*/ 	.short	0x0380
        /*0042*/ 	.short	0x0008


	//----- nvinfo : EIATTR_SW_WAR
	.align		4
.L_45:
        /*0044*/ 	.byte	0x04, 0x36
        /*0046*/ 	.short	(.L_47 - .L_46)
.L_46:
        /*0048*/ 	.word	0x00000008
.L_47:


//--------------------- .nv.callgraph             --------------------------
	.section	.nv.callgraph,"",@"SHT_CUDA_CALLGRAPH"
	.align	4
	.sectionentsize	8
	.align		4
        /*0000*/ 	.word	0x00000000
	.align		4
        /*0004*/ 	.word	0xffffffff
	.align		4
        /*0008*/ 	.word	0x00000000
	.align		4
        /*000c*/ 	.word	0xfffffffe
	.align		4
        /*0010*/ 	.word	0x00000000
	.align		4
        /*0014*/ 	.word	0xfffffffd
	.align		4
        /*0018*/ 	.word	0x00000000
	.align		4
        /*001c*/ 	.word	0xfffffffc


//--------------------- .text._Z13setRowReadRowPi --------------------------
	.section	.text._Z13setRowReadRowPi,"ax",@progbits
	.align	128
        .global         _Z13setRowReadRowPi
        .type           _Z13setRowReadRowPi,@function
        .size           _Z13setRowReadRowPi,(.L_x_3 - _Z13setRowReadRowPi)
        .other          _Z13setRowReadRowPi,@"STO_CUDA_ENTRY STV_DEFAULT"
_Z13setRowReadRowPi:
.text._Z13setRowReadRowPi:
[----:B------:R-:W-:Y:S01]  /*0000*/  LDC R1, c[0x0][0x37c] ;  /* 0x0000df00ff017b82 */ /* 0x000fe20000000800 */
[----:B------:R-:W0:Y:S07]  /*0010*/  S2R R2, SR_TID.Y ;  /* 0x0000000000027919 */ /* 0x000e2e0000002200 */
[----:B------:R-:W1:Y:S01]  /*0020*/  S2UR UR5, SR_CgaCtaId ;  /* 0x00000000000579c3 */ /* 0x000e620000008800 */
[----:B------:R-:W2:Y:S01]  /*0030*/  LDCU UR6, c[0x0][0x360] ;  /* 0x00006c00ff0677ac */ /* 0x000ea20008000800 */
[----:B------:R-:W2:Y:S01]  /*0040*/  S2R R3, SR_TID.X ;  /* 0x0000000000037919 */ /* 0x000ea20000002100 */
[----:B------:R-:W-:-:S02]  /*0050*/  UMOV UR4, 0x400 ;  /* 0x0000040000047882 */ /* 0x000fc40000000000 */
[----:B-1----:R-:W-:-:S06]  /*0060*/  ULEA UR4, UR5, UR4, 0x18 ;  /* 0x0000000405047291 */ /* 0x002fcc000f8ec0ff */
[C---:B0-----:R-:W-:Y:S01]  /*0070*/  LEA R0, R2.reuse, UR4, 0x7 ;  /* 0x0000000402007c11 */ /* 0x041fe2000f8e38ff */
[----:B--2---:R-:W-:-:S03]  /*0080*/  IMAD R5, R2, UR6, R3 ;  /* 0x0000000602057c24 */ /* 0x004fc6000f8e0203 */
[----:B------:R-:W-:Y:S01]  /*0090*/  LEA R0, R3, R0, 0x2 ;  /* 0x0000000003007211 */ /* 0x000fe200078e10ff */
[----:B------:R-:W0:Y:S01]  /*00a0*/  LDCU.64 UR4, c[0x0][0x358] ;  /* 0x00006b00ff0477ac */ /* 0x000e220008000a00 */
[----:B------:R-:W1:Y:S03]  /*00b0*/  LDC.64 R2, c[0x0][0x380] ;  /* 0x0000e000ff027b82 */ /* 0x000e660000000a00 */
[----:B------:R-:W-:Y:S05]  /*00c0*/  STS [R0], R5 ;  /* 0x0000000500007388 */ /* 0x000fea0000000800 */
[----:B------:R-:W-:Y:S01]  /*00d0*/  BAR.SYNC.DEFER_BLOCKING 0x0 ;  /* 0x0000000000007b1d */ /* 0x000fe20000010000 */
[----:B-1----:R-:W-:-:S05]  /*00e0*/  IMAD.WIDE.U32 R2, R5, 0x4, R2 ;  /* 0x0000000405027825 */ /* 0x002fca00078e0002 */
[----:B------:R-:W0:Y:S04]  /*00f0*/  LDS R7, [R0] ;  /* 0x0000000000077984 */ /* 0x000e280000000800 */
[----:B0-----:R-:W-:Y:S01]  /*0100*/  STG.E desc[UR4][R2.64], R7 ;  /* 0x0000000702007986 */ /* 0x001fe2000c101904 */
[----:B------:R-:W-:Y:S05]  /*0110*/  EXIT ;  /* 0x000000000000794d */ /* 0x000fea0003800000 */
.L_x_0:
[----:B------:R-:W-:-:S00]  /*0120*/  BRA `(.L_x_0) ;  /* 0xfffffffc00fc7947 */ /* 0x000fc0000383ffff */
[----:B------:R-:W-:-:S00]  /*0130*/  NOP ;  /* 0x0000000000007918 */ /* 0x000fc00000000000 */
        /* <DEDUP_REMOVED lines=12> */
.L_x_3:


//--------------------- .text._Z16setColumnReadRowPi --------------------------
	.section	.text._Z16setColumnReadRowPi,"ax",@progbits
	.align	128
        .global         _Z16setColumnReadRowPi
        .type           _Z16setColumnReadRowPi,@function
        .size           _Z16setColumnReadRowPi,(.L_x_4 - _Z16setColumnReadRowPi)
        .other          _Z16setColumnReadRowPi,@"STO_CUDA_ENTRY STV_DEFAULT"
_Z16setColumnReadRowPi:
.text._Z16setColumnReadRowPi:
[----:B------:R-:W-:Y:S01]  /*0000*/  LDC R1, c[0x0][0x37c] ;  /* 0x0000df00ff017b82 */ /* 0x000fe20000000800 */
[----:B------:R-:W0:Y:S07]  /*0010*/  S2R R3, SR_TID.X ;  /* 0x0000000000037919 */ /* 0x000e2e0000002100 */
[----:B------:R-:W1:Y:S01]  /*0020*/  S2UR UR5, SR_CgaCtaId ;  /* 0x00000000000579c3 */ /* 0x000e620000008800 */
[----:B------:R-:W2:Y:S01]  /*0030*/  LDCU UR6, c[0x0][0x360] ;  /* 0x00006c00ff0677ac */ /* 0x000ea20008000800 */
[----:B------:R-:W2:Y:S01]  /*0040*/  S2R R4, SR_TID.Y ;  /* 0x0000000000047919 */ /* 0x000ea20000002200 */
[----:B------:R-:W-:-:S02]  /*0050*/  UMOV UR4, 0x400 ;  /* 0x0000040000047882 */ /* 0x000fc40000000000 */
[----:B-1----:R-:W-:-:S06]  /*0060*/  ULEA UR4, UR5, UR4, 0x18 ;  /* 0x0000000405047291 */ /* 0x002fcc000f8ec0ff */
[----:B0-----:R-:W-:Y:S01]  /*0070*/  LEA R0, R3, UR4, 0x7 ;  /* 0x0000000403007c11 */ /* 0x001fe2000f8e38ff */
[----:B--2---:R-:W-:-:S03]  /*0080*/  IMAD R5, R4, UR6, R3 ;  /* 0x0000000604057c24 */ /* 0x004fc6000f8e0203 */
[C---:B------:R-:W-:Y:S02]  /*0090*/  LEA R0, R4.reuse, R0, 0x2 ;  /* 0x0000000004007211 */ /* 0x040fe400078e10ff */
[----:B------:R-:W-:Y:S01]  /*00a0*/  LEA R2, R4, UR4, 0x7 ;  /* 0x0000000404027c11 */ /* 0x000fe2000f8e38ff */
[----:B------:R-:W0:Y:S02]  /*00b0*/  LDCU.64 UR4, c[0x0][0x358] ;  /* 0x00006b00ff0477ac */ /* 0x000e240008000a00 */
[----:B------:R-:W-:Y:S01]  /*00c0*/  STS [R0], R5 ;  /* 0x0000000500007388 */ /* 0x000fe20000000800 */
[----:B------:R-:W-:Y:S02]  /*00d0*/  LEA R4, R3, R2, 0x2 ;  /* 0x0000000203047211 */ /* 0x000fe400078e10ff */
[----:B------:R-:W1:Y:S08]  /*00e0*/  LDC.64 R2, c[0x0][0x380] ;  /* 0x0000e000ff027b82 */ /* 0x000e700000000a00 */
[----:B------:R-:W-:Y:S01]  /*00f0*/  BAR.SYNC.DEFER_BLOCKING 0x0 ;  /* 0x0000000000007b1d */ /* 0x000fe20000010000 */
[----:B-1----:R-:W-:-:S05]  /*0100*/  IMAD.WIDE.U32 R2, R5, 0x4, R2 ;  /* 0x0000000405027825 */ /* 0x002fca00078e0002 */
[----:B------:R-:W0:Y:S04]  /*0110*/  LDS R7, [R4] ;  /* 0x0000000004077984 */ /* 0x000e280000000800 */
[----:B0-----:R-:W-:Y:S01]  /*0120*/  STG.E desc[UR4][R2.64], R7 ;  /* 0x0000000702007986 */ /* 0x001fe2000c101904 */
[----:B------:R-:W-:Y:S05]  /*0130*/  EXIT ;  /* 0x000000000000794d */ /* 0x000fea0003800000 */
.L_x_1:
        /* <DEDUP_REMOVED lines=12> */
.L_x_4:


//--------------------- .text._Z16setRowReadColumnPi --------------------------
	.section	.text._Z16setRowReadColumnPi,"ax",@progbits
	.align	128
        .global         _Z16setRowReadColumnPi
        .type           _Z16setRowReadColumnPi,@function
        .size           _Z16setRowReadColumnPi,(.L_x_5 - _Z16setRowReadColumnPi)
        .other          _Z16setRowReadColumnPi,@"STO_CUDA_ENTRY STV_DEFAULT"
_Z16setRowReadColumnPi:
.text._Z16setRowReadColumnPi:
        /* <DEDUP_REMOVED lines=20> */
.L_x_2:
        /* <DEDUP_REMOVED lines=12> */
.L_x_5:


//--------------------- .nv.shared._Z13setRowReadRowPi --------------------------
	.section	.nv.shared._Z13setRowReadRowPi,"aw",@nobits
	.sectionflags	@""
	.align	4
.nv.shared._Z13setRowReadRowPi:
	.zero		5120


//--------------------- .nv.shared.reserved.0     --------------------------
	.section	.nv.shared.reserved.0,"aw",@nobits
	.weak		__nv_reservedSMEM_offset_0_alias
	.size		__nv_reservedSMEM_offset_0_alias, 0, 64
	.other		__nv_reservedSMEM_offset_0_alias,@"STO_CUDA_RESERVED_SHARED STV_DEFAULT"
__nv_reservedSMEM_offset_0_alias:
	.zero		0
	.zero		64


//--------------------- .nv.shared._Z16setColumnReadRowPi --------------------------
	.section	.nv.shared._Z16setColumnReadRowPi,"aw",@nobits
	.sectionflags	@""
	.align	4
.nv.shared._Z16setColumnReadRowPi:
	.zero		5120


//--------------------- .nv.shared._Z16setRowReadColumnPi --------------------------
	.section	.nv.shared._Z16setRowReadColumnPi,"aw",@nobits
	.sectionflags	@""
	.align	4
.nv.shared._Z16setRowReadColumnPi:
	.zero		5120


//--------------------- .nv.constant0._Z13setRowReadRowPi --------------------------
	.section	.nv.constant0._Z13setRowReadRowPi,"a",@progbits
	.sectionflags	@""
	.align	4
.nv.constant0._Z13setRowReadRowPi:
	.zero		904


//--------------------- .nv.constant0._Z16setColumnReadRowPi --------------------------
	.section	.nv.constant0._Z16setColumnReadRowPi,"a",@progbits
	.sectionflags	@""
	.align	4
.nv.constant0._Z16setColumnReadRowPi:
	.zero		904


//--------------------- .nv.constant0._Z16setRowReadColumnPi --------------------------
	.section	.nv.constant0._Z16setRowReadColumnPi,"a",@progbits
	.sectionflags	@""
	.align	4
.nv.constant0._Z16setRowReadColumnPi:
	.zero		904


//--------------------- SYMBOLS --------------------------

	.type		.nv.reservedSmem.offset0,@object
	.size		.nv.reservedSmem.offset0,0x4
	.type		.nv.reservedSmem.cap,@object
	.size		.nv.reservedSmem.cap,0x4
